//
// Generated by NVIDIA NVVM Compiler
//
// Compiler Build ID: CL-36424714
// Cuda compilation tools, release 13.0, V13.0.88
// Based on NVVM 20.0.0
//

.version 9.0
.target sm_100
.address_size 64

	// .globl	_Z13prefetch_dataPKim
.extern .func  (.param .b32 func_retval0) vprintf
(
	.param .b64 vprintf_param_0,
	.param .b64 vprintf_param_1
)
;
.global .align 1 .b8 $str[4] = {37, 102, 10};

.visible .entry _Z13prefetch_dataPKim(
	.param .u64 .ptr .align 1 _Z13prefetch_dataPKim_param_0,
	.param .u64 _Z13prefetch_dataPKim_param_1
)
{
	.reg .pred 	%p<3>;
	.reg .b32 	%r<9>;
	.reg .b64 	%rd<10>;

	ld.param.u64 	%rd6, [_Z13prefetch_dataPKim_param_0];
	ld.param.u64 	%rd7, [_Z13prefetch_dataPKim_param_1];
	mov.u32 	%r2, %ntid.x;
	mov.u32 	%r3, %ctaid.x;
	mov.u32 	%r4, %tid.x;
	mad.lo.s32 	%r5, %r2, %r3, %r4;
	shl.b32 	%r6, %r5, 7;
	cvt.u64.u32 	%rd9, %r6;
	mov.u32 	%r7, %nctaid.x;
	mul.lo.s32 	%r8, %r7, %r2;
	shl.b32 	%r1, %r8, 7;
	shl.b64 	%rd2, %rd7, 2;
	setp.le.u64 	%p1, %rd2, %rd9;
	@%p1 bra 	$L__BB0_3;
	cvt.u64.u32 	%rd3, %r1;
$L__BB0_2:
	add.s64 	%rd8, %rd6, %rd9;
	// begin inline asm
	prefetch.global.L2 [%rd8];
	// end inline asm
	add.s64 	%rd9, %rd9, %rd3;
	setp.lt.u64 	%p2, %rd9, %rd2;
	@%p2 bra 	$L__BB0_2;
$L__BB0_3:
	ret;

}
	// .globl	_Z10reset_dataPiPKimm
.visible .entry _Z10reset_dataPiPKimm(
	.param .u64 .ptr .align 1 _Z10reset_dataPiPKimm_param_0,
	.param .u64 .ptr .align 1 _Z10reset_dataPiPKimm_param_1,
	.param .u64 _Z10reset_dataPiPKimm_param_2,
	.param .u64 _Z10reset_dataPiPKimm_param_3
)
{
	.reg .pred 	%p<4>;
	.reg .b32 	%r<11>;
	.reg .b64 	%rd<22>;

	ld.param.u64 	%rd12, [_Z10reset_dataPiPKimm_param_0];
	ld.param.u64 	%rd13, [_Z10reset_dataPiPKimm_param_1];
	ld.param.u64 	%rd10, [_Z10reset_dataPiPKimm_param_2];
	ld.param.u64 	%rd11, [_Z10reset_dataPiPKimm_param_3];
	cvta.to.global.u64 	%rd1, %rd12;
	cvta.to.global.u64 	%rd2, %rd13;
	mov.u32 	%r1, %ntid.x;
	mov.u32 	%r2, %ctaid.x;
	mov.u32 	%r3, %tid.x;
	mad.lo.s32 	%r4, %r1, %r2, %r3;
	cvt.u64.u32 	%rd20, %r4;
	mov.u32 	%r5, %nctaid.x;
	mul.lo.s32 	%r6, %r1, %r5;
	cvt.u64.u32 	%rd4, %r6;
	setp.le.u64 	%p1, %rd10, %rd20;
	@%p1 bra 	$L__BB1_5;
$L__BB1_1:
	or.b64  	%rd14, %rd20, %rd11;
	and.b64  	%rd15, %rd14, -4294967296;
	setp.ne.s64 	%p2, %rd15, 0;
	@%p2 bra 	$L__BB1_3;
	cvt.u32.u64 	%r7, %rd11;
	cvt.u32.u64 	%r8, %rd20;
	rem.u32 	%r9, %r8, %r7;
	cvt.u64.u32 	%rd21, %r9;
	bra.uni 	$L__BB1_4;
$L__BB1_3:
	rem.u64 	%rd21, %rd20, %rd11;
$L__BB1_4:
	shl.b64 	%rd16, %rd21, 2;
	add.s64 	%rd17, %rd2, %rd16;
	ld.global.u32 	%r10, [%rd17];
	shl.b64 	%rd18, %rd20, 2;
	add.s64 	%rd19, %rd1, %rd18;
	st.global.u32 	[%rd19], %r10;
	add.s64 	%rd20, %rd20, %rd4;
	setp.lt.u64 	%p3, %rd20, %rd10;
	@%p3 bra 	$L__BB1_1;
$L__BB1_5:
	ret;

}
	// .globl	_Z1av
.visible .entry _Z1av()
{
	.local .align 8 .b8 	__local_depot2[16];
	.reg .b64 	%SP;
	.reg .b64 	%SPL;
	.reg .b32 	%r<3>;
	.reg .b64 	%rd<8>;
	.reg .b64 	%fd<2>;

	mov.u64 	%SPL, __local_depot2;
	cvta.local.u64 	%SP, %SPL;
	add.u64 	%rd1, %SP, 0;
	add.u64 	%rd2, %SPL, 0;
	add.u64 	%rd3, %SP, 8;
	add.u64 	%rd4, %SPL, 8;
	mov.b64 	%rd5, 4607182418800017408;
	st.local.u64 	[%rd2], %rd5;
	// begin inline asm
	prefetch.local.L2 [%rd1];
	// end inline asm
	ld.local.f64 	%fd1, [%rd2];
	st.local.f64 	[%rd4], %fd1;
	mov.u64 	%rd6, $str;
	cvta.global.u64 	%rd7, %rd6;
	{ // callseq 0, 0
	.param .b64 param0;
	st.param.b64 	[param0], %rd7;
	.param .b64 param1;
	st.param.b64 	[param1], %rd3;
	.param .b32 retval0;
	call.uni (retval0), 
	vprintf, 
	(
	param0, 
	param1
	);
	ld.param.b32 	%r1, [retval0];
	} // callseq 0
	ret;

}


// ===== COMPILED SASS (sm_100) =====

	.target	sm_100

	.elftype	@"ET_EXEC"


//--------------------- .note.nv.tkinfo           --------------------------
	.section	.note.nv.tkinfo,"",@"SHT_NOTE"
	.sectionflags	@"SHF_NOTE_NV_TKINFO"
	.tkinfo
        /*0018*/ 	.word	0x00000002
        /*0030*/ 	.string	""
        /*0030*/ 	.string	"ptxas"
        /*0030*/ 	.string	"Cuda compilation tools, release 13.0, V13.0.88"
        /*0030*/ 	.string	"Build cuda_13.0.r13.0/compiler.36424714_0"
        /*0030*/ 	.string	"-arch sm_100 -m 64 "



//--------------------- .note.nv.cuinfo           --------------------------
	.section	.note.nv.cuinfo,"",@"SHT_NOTE"
	.sectionflags	@"SHF_NOTE_NV_CUINFO"
        /*0018*/ 	.short	0x0002
        /*001a*/ 	.short	0x0064
        /*001c*/ 	.short	0x0082
	.zero		2


//--------------------- .nv.info                  --------------------------
	.section	.nv.info,"",@"SHT_CUDA_INFO"
	.align	4


	//----- nvinfo : EIATTR_REGCOUNT
	.align		4
        /*0000*/ 	.byte	0x04, 0x2f
        /*0002*/ 	.short	(.L_2 - .L_1)
	.align		4
.L_1:
        /*0004*/ 	.word	index@(_Z13prefetch_dataPKim)
        /*0008*/ 	.word	0x00000008


	//----- nvinfo : EIATTR_FRAME_SIZE
	.align		4
.L_2:
        /*000c*/ 	.byte	0x04, 0x11
        /*000e*/ 	.short	(.L_4 - .L_3)
	.align		4
.L_3:
        /*0010*/ 	.word	index@(_Z13prefetch_dataPKim)
        /*0014*/ 	.word	0x00000000


	//----- nvinfo : EIATTR_REGCOUNT
	.align		4
.L_4:
        /*0018*/ 	.byte	0x04, 0x2f
        /*001a*/ 	.short	(.L_6 - .L_5)
	.align		4
.L_5:
        /*001c*/ 	.word	index@(_Z10reset_dataPiPKimm)
        /*0020*/ 	.word	0x00000014


	//----- nvinfo : EIATTR_FRAME_SIZE
	.align		4
.L_6:
        /*0024*/ 	.byte	0x04, 0x11
        /*0026*/ 	.short	(.L_8 - .L_7)
	.align		4
.L_7:
        /*0028*/ 	.word	index@($__internal_0_$__cuda_sm20_rem_u64)
        /*002c*/ 	.word	0x00000000


	//----- nvinfo : EIATTR_FRAME_SIZE
	.align		4
.L_8:
        /*0030*/ 	.byte	0x04, 0x11
        /*0032*/ 	.short	(.L_10 - .L_9)
	.align		4
.L_9:
        /*0034*/ 	.word	index@(_Z10reset_dataPiPKimm)
        /*0038*/ 	.word	0x00000000


	//----- nvinfo : EIATTR_REGCOUNT
	.align		4
.L_10:
        /*003c*/ 	.byte	0x04, 0x2f
        /*003e*/ 	.short	(.L_12 - .L_11)
	.align		4
.L_11:
        /*0040*/ 	.word	index@(_Z1av)
        /*0044*/ 	.word	0x00000018


	//----- nvinfo : EIATTR_FRAME_SIZE
	.align		4
.L_12:
        /*0048*/ 	.byte	0x04, 0x11
        /*004a*/ 	.short	(.L_14 - .L_13)
	.align		4
.L_13:
        /*004c*/ 	.word	index@(_Z1av)
        /*0050*/ 	.word	0x00000010


	//----- nvinfo : EIATTR_MIN_STACK_SIZE
	.align		4
.L_14:
        /*0054*/ 	.byte	0x04, 0x12
        /*0056*/ 	.short	(.L_16 - .L_15)
	.align		4
.L_15:
        /*0058*/ 	.word	index@(_Z1av)
        /*005c*/ 	.word	0x00000010


	//----- nvinfo : EIATTR_MIN_STACK_SIZE
	.align		4
.L_16:
        /*0060*/ 	.byte	0x04, 0x12
        /*0062*/ 	.short	(.L_18 - .L_17)
	.align		4
.L_17:
        /*0064*/ 	.word	index@(_Z10reset_dataPiPKimm)
        /*0068*/ 	.word	0x00000000


	//----- nvinfo : EIATTR_MIN_STACK_SIZE
	.align		4
.L_18:
        /*006c*/ 	.byte	0x04, 0x12
        /*006e*/ 	.short	(.L_20 - .L_19)
	.align		4
.L_19:
        /*0070*/ 	.word	index@(_Z13prefetch_dataPKim)
        /*0074*/ 	.word	0x00000000
.L_20:


//--------------------- .nv.compat                --------------------------
	.section	.nv.compat,"",@"SHT_CUDA_COMPAT_INFO"
	.align	4
        /*0000*/ 	.byte	0x02, 0x09, 0x00, 0x00, 0x02, 0x02, 0x01, 0x00, 0x02, 0x05, 0x05, 0x00, 0x03, 0x07, 0x01, 0x01
        /*0010*/ 	.byte	0x02, 0x03, 0x00, 0x00, 0x02, 0x06, 0x01, 0x00, 0x04, 0x0b, 0x08, 0x00, 0x09, 0x00, 0x00, 0x00
        /*0020*/ 	.byte	0x00, 0x00, 0x00, 0x00


//--------------------- .nv.info._Z1av            --------------------------
	.section	.nv.info._Z1av,"",@"SHT_CUDA_INFO"
	.sectionflags	@""
	.align	4


	//----- nvinfo : EIATTR_CUDA_API_VERSION
	.align		4
        /*0000*/ 	.byte	0x04, 0x37
        /*0002*/ 	.short	(.L_22 - .L_21)
.L_21:
        /*0004*/ 	.word	0x00000082


	//----- nvinfo : EIATTR_SPARSE_MMA_MASK
	.align		4
.L_22:
        /*0008*/ 	.byte	0x03, 0x50
        /*000a*/ 	.short	0x0000


	//----- nvinfo : EIATTR_MAXREG_COUNT
	.align		4
        /*000c*/ 	.byte	0x03, 0x1b
        /*000e*/ 	.short	0x00ff


	//----- nvinfo : EIATTR_EXTERNS
	.align		4
        /*0010*/ 	.byte	0x04, 0x0f
        /*0012*/ 	.short	(.L_24 - .L_23)


	//   ....[0]....
	.align		4
.L_23:
        /*0014*/ 	.word	index@(vprintf)


	//----- nvinfo : EIATTR_MERCURY_ISA_VERSION
	.align		4
.L_24:
        /*0018*/ 	.byte	0x03, 0x5f
        /*001a*/ 	.short	0x0101


	//----- nvinfo : EIATTR_VRC_CTA_INIT_COUNT
	.align		4
        /*001c*/ 	.byte	0x02, 0x4a
	.zero		1
	.zero		1


	//----- nvinfo : EIATTR_SYSCALL_OFFSETS
	.align		4
        /*0020*/ 	.byte	0x04, 0x46
        /*0022*/ 	.short	(.L_26 - .L_25)


	//   ....[0]....
.L_25:
        /*0024*/ 	.word	0x00000130


	//----- nvinfo : EIATTR_EXIT_INSTR_OFFSETS
	.align		4
.L_26:
        /*0028*/ 	.byte	0x04, 0x1c
        /*002a*/ 	.short	(.L_28 - .L_27)


	//   ....[0]....
.L_27:
        /*002c*/ 	.word	0x00000140


	//----- nvinfo : EIATTR_SW_WAR
	.align		4
.L_28:
        /*0030*/ 	.byte	0x04, 0x36
        /*0032*/ 	.short	(.L_30 - .L_29)
.L_29:
        /*0034*/ 	.word	0x00000008
.L_30:


//--------------------- .nv.info._Z10reset_dataPiPKimm --------------------------
	.section	.nv.info._Z10reset_dataPiPKimm,"",@"SHT_CUDA_INFO"
	.sectionflags	@""
	.align	4


	//----- nvinfo : EIATTR_CUDA_API_VERSION
	.align		4
        /*0000*/ 	.byte	0x04, 0x37
        /*0002*/ 	.short	(.L_32 - .L_31)
.L_31:
        /*0004*/ 	.word	0x00000082


	//----- nvinfo : EIATTR_KPARAM_INFO
	.align		4
.L_32:
        /*0008*/ 	.byte	0x04, 0x17
        /*000a*/ 	.short	(.L_34 - .L_33)
.L_33:
        /*000c*/ 	.word	0x00000000
        /*0010*/ 	.short	0x0003
        /*0012*/ 	.short	0x0018
        /*0014*/ 	.byte	0x00, 0xf0, 0x21, 0x00


	//----- nvinfo : EIATTR_KPARAM_INFO
	.align		4
.L_34:
        /*0018*/ 	.byte	0x04, 0x17
        /*001a*/ 	.short	(.L_36 - .L_35)
.L_35:
        /*001c*/ 	.word	0x00000000
        /*0020*/ 	.short	0x0002
        /*0022*/ 	.short	0x0010
        /*0024*/ 	.byte	0x00, 0xf0, 0x21, 0x00


	//----- nvinfo : EIATTR_KPARAM_INFO
	.align		4
.L_36:
        /*0028*/ 	.byte	0x04, 0x17
        /*002a*/ 	.short	(.L_38 - .L_37)
.L_37:
        /*002c*/ 	.word	0x00000000
        /*0030*/ 	.short	0x0001
        /*0032*/ 	.short	0x0008
        /*0034*/ 	.byte	0x00, 0xf5, 0x21, 0x00


	//----- nvinfo : EIATTR_KPARAM_INFO
	.align		4
.L_38:
        /*0038*/ 	.byte	0x04, 0x17
        /*003a*/ 	.short	(.L_40 - .L_39)
.L_39:
        /*003c*/ 	.word	0x00000000
        /*0040*/ 	.short	0x0000
        /*0042*/ 	.short	0x0000
        /*0044*/ 	.byte	0x00, 0xf5, 0x21, 0x00


	//----- nvinfo : EIATTR_SPARSE_MMA_MASK
	.align		4
.L_40:
        /*0048*/ 	.byte	0x03, 0x50
        /*004a*/ 	.short	0x0000


	//----- nvinfo : EIATTR_MAXREG_COUNT
	.align		4
        /*004c*/ 	.byte	0x03, 0x1b
        /*004e*/ 	.short	0x00ff


	//----- nvinfo : EIATTR_MERCURY_ISA_VERSION
	.align		4
        /*0050*/ 	.byte	0x03, 0x5f
        /*0052*/ 	.short	0x0101


	//----- nvinfo : EIATTR_VRC_CTA_INIT_COUNT
	.align		4
        /*0054*/ 	.byte	0x02, 0x4a
	.zero		1
	.zero		1


	//----- nvinfo : EIATTR_EXIT_INSTR_OFFSETS
	.align		4
        /*0058*/ 	.byte	0x04, 0x1c
        /*005a*/ 	.short	(.L_42 - .L_41)


	//   ....[0]....
.L_41:
        /*005c*/ 	.word	0x000000e0


	//   ....[1]....
        /*0060*/ 	.word	0x000003b0


	//----- nvinfo : EIATTR_CRS_STACK_SIZE
	.align		4
.L_42:
        /*0064*/ 	.byte	0x04, 0x1e
        /*0066*/ 	.short	(.L_44 - .L_43)
.L_43:
        /*0068*/ 	.word	0x00000000


	//----- nvinfo : EIATTR_CBANK_PARAM_SIZE
	.align		4
.L_44:
        /*006c*/ 	.byte	0x03, 0x19
        /*006e*/ 	.short	0x0020


	//----- nvinfo : EIATTR_PARAM_CBANK
	.align		4
        /*0070*/ 	.byte	0x04, 0x0a
        /*0072*/ 	.short	(.L_46 - .L_45)
	.align		4
.L_45:
        /*0074*/ 	.word	index@(.nv.constant0._Z10reset_dataPiPKimm)
        /*0078*/ 	.short	0x0380
        /*007a*/ 	.short	0x0020


	//----- nvinfo : EIATTR_SW_WAR
	.align		4
.L_46:
        /*007c*/ 	.byte	0x04, 0x36
        /*007e*/ 	.short	(.L_48 - .L_47)
.L_47:
        /*0080*/ 	.word	0x00000008
.L_48:


//--------------------- .nv.info._Z13prefetch_dataPKim --------------------------
	.section	.nv.info._Z13prefetch_dataPKim,"",@"SHT_CUDA_INFO"
	.sectionflags	@""
	.align	4


	//----- nvinfo : EIATTR_CUDA_API_VERSION
	.align		4
        /*0000*/ 	.byte	0x04, 0x37
        /*0002*/ 	.short	(.L_50 - .L_49)
.L_49:
        /*0004*/ 	.word	0x00000082


	//----- nvinfo : EIATTR_KPARAM_INFO
	.align		4
.L_50:
        /*0008*/ 	.byte	0x04, 0x17
        /*000a*/ 	.short	(.L_52 - .L_51)
.L_51:
        /*000c*/ 	.word	0x00000000
        /*0010*/ 	.short	0x0001
        /*0012*/ 	.short	0x0008
        /*0014*/ 	.byte	0x00, 0xf0, 0x21, 0x00


	//----- nvinfo : EIATTR_KPARAM_INFO
	.align		4
.L_52:
        /*0018*/ 	.byte	0x04, 0x17
        /*001a*/ 	.short	(.L_54 - .L_53)
.L_53:
        /*001c*/ 	.word	0x00000000
        /*0020*/ 	.short	0x0000
        /*0022*/ 	.short	0x0000
        /*0024*/ 	.byte	0x00, 0xf5, 0x21, 0x00


	//----- nvinfo : EIATTR_SPARSE_MMA_MASK
	.align		4
.L_54:
        /*0028*/ 	.byte	0x03, 0x50
        /*002a*/ 	.short	0x0000


	//----- nvinfo : EIATTR_MAXREG_COUNT
	.align		4
        /*002c*/ 	.byte	0x03, 0x1b
        /*002e*/ 	.short	0x00ff


	//----- nvinfo : EIATTR_MERCURY_ISA_VERSION
	.align		4
        /*0030*/ 	.byte	0x03, 0x5f
        /*0032*/ 	.short	0x0101


	//----- nvinfo : EIATTR_VRC_CTA_INIT_COUNT
	.align		4
        /*0034*/ 	.byte	0x02, 0x4a
	.zero		1
	.zero		1


	//----- nvinfo : EIATTR_EXIT_INSTR_OFFSETS
	.align		4
        /*0038*/ 	.byte	0x04, 0x1c
        /*003a*/ 	.short	(.L_56 - .L_55)


	//   ....[0]....
.L_55:
        /*003c*/ 	.word	0x000000e0


	//   ....[1]....
        /*0040*/ 	.word	0x00000190


	//----- nvinfo : EIATTR_CRS_STACK_SIZE
	.align		4
.L_56:
        /*0044*/ 	.byte	0x04, 0x1e
        /*0046*/ 	.short	(.L_58 - .L_57)
.L_57:
        /*0048*/ 	.word	0x00000000


	//----- nvinfo : EIATTR_CBANK_PARAM_SIZE
	.align		4
.L_58:
        /*004c*/ 	.byte	0x03, 0x19
        /*004e*/ 	.short	0x0010


	//----- nvinfo : EIATTR_PARAM_CBANK
	.align		4
        /*0050*/ 	.byte	0x04, 0x0a
        /*0052*/ 	.short	(.L_60 - .L_59)
	.align		4
.L_59:
        /*0054*/ 	.word	index@(.nv.constant0._Z13prefetch_dataPKim)
        /*0058*/ 	.short	0x0380
        /*005a*/ 	.short	0x0010


	//----- nvinfo : EIATTR_SW_WAR
	.align		4
.L_60:
        /*005c*/ 	.byte	0x04, 0x36
        /*005e*/ 	.short	(.L_62 - .L_61)
.L_61:
        /*0060*/ 	.word	0x00000008
.L_62:


//--------------------- .nv.callgraph             --------------------------
	.section	.nv.callgraph,"",@"SHT_CUDA_CALLGRAPH"
	.align	4
	.sectionentsize	8
	.align		4
        /*0000*/ 	.word	0x00000000
	.align		4
        /*0004*/ 	.word	0xffffffff
	.align		4
        /*0008*/ 	.word	index@(_Z1av)
	.align		4
        /*000c*/ 	.word	index@(vprintf)
	.align		4
        /*0010*/ 	.word	0x00000000
	.align		4
        /*0014*/ 	.word	0xfffffffe
	.align		4
        /*0018*/ 	.word	0x00000000
	.align		4
        /*001c*/ 	.word	0xfffffffd
	.align		4
        /*0020*/ 	.word	0x00000000
	.align		4
        /*0024*/ 	.word	0xfffffffc


//--------------------- .nv.constant4             --------------------------
	.section	.nv.constant4,"a",@progbits
	.align	8
	.align		8
.nv.constant4:
        /*0000*/ 	.dword	vprintf
	.align		8
        /*0008*/ 	.dword	$str


//--------------------- .text._Z1av               --------------------------
	.section	.text._Z1av,"ax",@progbits
	.align	128
        .global         _Z1av
        .type           _Z1av,@function
        .size           _Z1av,(.L_x_10 - _Z1av)
        .other          _Z1av,@"STO_CUDA_ENTRY STV_DEFAULT"
_Z1av:
.text._Z1av:
[----:B------:R-:W0:Y:S01]  /*0000*/  LDC R1, c[0x0][0x37c] ;  /* 0x0000df00ff017b82 */ /* 0x000e220000000800 */
[----:B------:R-:W1:Y:S01]  /*0010*/  LDCU UR4, c[0x0][0x2f8] ;  /* 0x00005f00ff0477ac */ /* 0x000e620008000800 */
[----:B0-----:R-:W-:Y:S02]  /*0020*/  VIADD R1, R1, 0xfffffff0 ;  /* 0xfffffff001017836 */ /* 0x001fe40000000000 */
[----:B------:R-:W-:Y:S01]  /*0030*/  IMAD.MOV.U32 R12, RZ, RZ, 0x0 ;  /* 0x00000000ff0c7424 */ /* 0x000fe200078e00ff */
[----:B------:R-:W0:Y:S01]  /*0040*/  LDCU.64 UR6, c[0x4][0x8] ;  /* 0x01000100ff0677ac */ /* 0x000e220008000a00 */
[----:B------:R-:W-:-:S05]  /*0050*/  IMAD.MOV.U32 R13, RZ, RZ, 0x3ff00000 ;  /* 0x3ff00000ff0d7424 */ /* 0x000fca00078e00ff */
[----:B------:R2:W-:Y:S01]  /*0060*/  STL.64 [R1], R12 ;  /* 0x0000000c01007387 */ /* 0x0005e20000100a00 */
[----:B-1----:R-:W-:-:S05]  /*0070*/  IADD3 R10, P0, PT, R1, UR4, RZ ;  /* 0x00000004010a7c10 */ /* 0x002fca000ff1e0ff */
[----:B------:R2:W-:Y:S04]  /*0080*/  CCTLL.PF2 [R10] ;  /* 0x000000000a007990 */ /* 0x0005e80000800000 */
[----:B------:R-:W3:Y:S01]  /*0090*/  LDL.64 R2, [R1] ;  /* 0x0000000001027983 */ /* 0x000ee20000100a00 */
[----:B------:R-:W-:Y:S01]  /*00a0*/  MOV R0, 0x0 ;  /* 0x0000000000007802 */ /* 0x000fe20000000f00 */
[----:B------:R-:W1:Y:S01]  /*00b0*/  LDCU UR4, c[0x0][0x2fc] ;  /* 0x00005f80ff0477ac */ /* 0x000e620008000800 */
[----:B------:R-:W-:Y:S01]  /*00c0*/  IADD3 R6, P1, PT, R10, 0x8, RZ ;  /* 0x000000080a067810 */ /* 0x000fe20007f3e0ff */
[----:B0-----:R-:W-:Y:S01]  /*00d0*/  IMAD.U32 R4, RZ, RZ, UR6 ;  /* 0x00000006ff047e24 */ /* 0x001fe2000f8e00ff */
[----:B------:R2:W0:Y:S01]  /*00e0*/  LDC.64 R8, c[0x4][R0] ;  /* 0x0100000000087b82 */ /* 0x0004220000000a00 */
[----:B------:R-:W-:Y:S01]  /*00f0*/  IMAD.U32 R5, RZ, RZ, UR7 ;  /* 0x00000007ff057e24 */ /* 0x000fe2000f8e00ff */
[----:B-1----:R-:W-:Y:S01]  /*0100*/  IADD3.X R7, PT, PT, RZ, UR4, RZ, P1, P0 ;  /* 0x00000004ff077c10 */ /* 0x002fe20008fe04ff */
[----:B0--3--:R2:W-:Y:S08]  /*0110*/  STL.64 [R1+0x8], R2 ;  /* 0x0000080201007387 */ /* 0x0095f00000100a00 */
[----:B------:R-:W-:-:S07]  /*0120*/  LEPC R20, `(.L_x_0) ;  /* 0x000000001014794e */ /* 0x000fce0000000000 */
[----:B--2---:R-:W-:Y:S05]  /*0130*/  CALL.ABS.NOINC R8 ;  /* 0x0000000008007343 */ /* 0x004fea0003c00000 */
.L_x_0:
[----:B------:R-:W-:Y:S05]  /*0140*/  EXIT ;  /* 0x000000000000794d */ /* 0x000fea0003800000 */
.L_x_1:
[----:B------:R-:W-:-:S00]  /*0150*/  BRA `(.L_x_1) ;  /* 0xfffffffc00fc7947 */ /* 0x000fc0000383ffff */
[----:B------:R-:W-:-:S00]  /*0160*/  NOP ;  /* 0x0000000000007918 */ /* 0x000fc00000000000 */
        /* <DEDUP_REMOVED lines=9> */
.L_x_10:


//--------------------- .text._Z10reset_dataPiPKimm --------------------------
	.section	.text._Z10reset_dataPiPKimm,"ax",@progbits
	.align	128
        .global         _Z10reset_dataPiPKimm
        .type           _Z10reset_dataPiPKimm,@function
        .size           _Z10reset_dataPiPKimm,(.L_x_9 - _Z10reset_dataPiPKimm)
        .other          _Z10reset_dataPiPKimm,@"STO_CUDA_ENTRY STV_DEFAULT"
_Z10reset_dataPiPKimm:
.text._Z10reset_dataPiPKimm:
[----:B------:R-:W-:Y:S01]  /*0000*/  LDC R1, c[0x0][0x37c] ;  /* 0x0000df00ff017b82 */ /* 0x000fe20000000800 */
[----:B------:R-:W0:Y:S01]  /*0010*/  S2R R0, SR_CTAID.X ;  /* 0x0000000000007919 */ /* 0x000e220000002500 */
[----:B------:R-:W0:Y:S01]  /*0020*/  LDCU UR4, c[0x0][0x360] ;  /* 0x00006c00ff0477ac */ /* 0x000e220008000800 */
[----:B------:R-:W0:Y:S01]  /*0030*/  S2R R3, SR_TID.X ;  /* 0x0000000000037919 */ /* 0x000e220000002100 */
[----:B------:R-:W1:Y:S01]  /*0040*/  LDCU.64 UR6, c[0x0][0x390] ;  /* 0x00007200ff0677ac */ /* 0x000e620008000a00 */
[----:B------:R-:W2:Y:S01]  /*0050*/  LDCU UR5, c[0x0][0x370] ;  /* 0x00006e00ff0577ac */ /* 0x000ea20008000800 */
[----:B------:R-:W3:Y:S01]  /*0060*/  LDCU.64 UR14, c[0x0][0x390] ;  /* 0x00007200ff0e77ac */ /* 0x000ee20008000a00 */
[----:B------:R-:W4:Y:S01]  /*0070*/  LDCU.128 UR8, c[0x0][0x380] ;  /* 0x00007000ff0877ac */ /* 0x000f220008000c00 */
[----:B0-----:R-:W-:Y:S01]  /*0080*/  IMAD R0, R0, UR4, R3 ;  /* 0x0000000400007c24 */ /* 0x001fe2000f8e0203 */
[----:B--2---:R-:W-:-:S04]  /*0090*/  UIMAD UR4, UR4, UR5, URZ ;  /* 0x00000005040472a4 */ /* 0x004fc8000f8e02ff */
[----:B-1----:R-:W-:Y:S01]  /*00a0*/  ISETP.GE.U32.AND P0, PT, R0, UR6, PT ;  /* 0x0000000600007c0c */ /* 0x002fe2000bf06070 */
[----:B------:R-:W0:Y:S03]  /*00b0*/  LDCU UR6, c[0x0][0x39c] ;  /* 0x00007380ff0677ac */ /* 0x000e260008000800 */
[----:B------:R-:W-:Y:S01]  /*00c0*/  ISETP.GE.U32.AND.EX P0, PT, RZ, UR7, PT, P0 ;  /* 0x00000007ff007c0c */ /* 0x000fe2000bf06100 */
[----:B------:R-:W1:-:S12]  /*00d0*/  LDCU UR7, c[0x0][0x398] ;  /* 0x00007300ff0777ac */ /* 0x000e580008000800 */
[----:B01-34-:R-:W-:Y:S05]  /*00e0*/  @P0 EXIT ;  /* 0x000000000000094d */ /* 0x01bfea0003800000 */
[----:B------:R-:W0:Y:S01]  /*00f0*/  LDC.64 R10, c[0x0][0x358] ;  /* 0x0000d600ff0a7b82 */ /* 0x000e220000000a00 */
[----:B------:R-:W-:-:S07]  /*0100*/  IMAD.MOV.U32 R5, RZ, RZ, RZ ;  /* 0x000000ffff057224 */ /* 0x000fce00078e00ff */
.L_x_5:
[----:B-1----:R-:W-:Y:S01]  /*0110*/  LOP3.LUT R2, R5, UR6, RZ, 0xfc, !PT ;  /* 0x0000000605027c12 */ /* 0x002fe2000f8efcff */
[----:B------:R-:W-:Y:S03]  /*0120*/  BSSY.RECONVERGENT B0, `(.L_x_2) ;  /* 0x000001b000007945 */ /* 0x000fe60003800200 */
[----:B------:R-:W-:-:S13]  /*0130*/  ISETP.NE.U32.AND P0, PT, R2, RZ, PT ;  /* 0x000000ff0200720c */ /* 0x000fda0003f05070 */
[----:B------:R-:W-:Y:S05]  /*0140*/  @P0 BRA `(.L_x_3) ;  /* 0x0000000000500947 */ /* 0x000fea0003800000 */
[----:B------:R-:W1:Y:S01]  /*0150*/  I2F.U32.RP R4, UR7 ;  /* 0x0000000700047d06 */ /* 0x000e620008209000 */
[----:B------:R-:W-:-:S07]  /*0160*/  ISETP.NE.U32.AND P1, PT, RZ, UR7, PT ;  /* 0x00000007ff007c0c */ /* 0x000fce000bf25070 */
[----:B-1----:R-:W1:Y:S02]  /*0170*/  MUFU.RCP R4, R4 ;  /* 0x0000000400047308 */ /* 0x002e640000001000 */
[----:B-1----:R-:W-:-:S06]  /*0180*/  VIADD R2, R4, 0xffffffe ;  /* 0x0ffffffe04027836 */ /* 0x002fcc0000000000 */
[----:B------:R1:W2:Y:S02]  /*0190*/  F2I.FTZ.U32.TRUNC.NTZ R3, R2 ;  /* 0x0000000200037305 */ /* 0x0002a4000021f000 */
[----:B-1----:R-:W-:Y:S01]  /*01a0*/  IMAD.MOV.U32 R2, RZ, RZ, RZ ;  /* 0x000000ffff027224 */ /* 0x002fe200078e00ff */
[----:B--2---:R-:W-:-:S05]  /*01b0*/  IADD3 R7, PT, PT, RZ, -R3, RZ ;  /* 0x80000003ff077210 */ /* 0x004fca0007ffe0ff */
[----:B------:R-:W-:-:S04]  /*01c0*/  IMAD R7, R7, UR7, RZ ;  /* 0x0000000707077c24 */ /* 0x000fc8000f8e02ff */
[----:B------:R-:W-:-:S06]  /*01d0*/  IMAD.HI.U32 R3, R3, R7, R2 ;  /* 0x0000000703037227 */ /* 0x000fcc00078e0002 */
[----:B------:R-:W-:-:S04]  /*01e0*/  IMAD.HI.U32 R3, R3, R0, RZ ;  /* 0x0000000003037227 */ /* 0x000fc800078e00ff */
[----:B------:R-:W-:-:S04]  /*01f0*/  IMAD.MOV R3, RZ, RZ, -R3 ;  /* 0x000000ffff037224 */ /* 0x000fc800078e0a03 */
[----:B------:R-:W-:Y:S02]  /*0200*/  IMAD R6, R3, UR7, R0 ;  /* 0x0000000703067c24 */ /* 0x000fe4000f8e0200 */
[----:B------:R-:W-:-:S03]  /*0210*/  HFMA2 R3, -RZ, RZ, 0, 0 ;  /* 0x00000000ff037431 */ /* 0x000fc600000001ff */
[----:B------:R-:W-:-:S13]  /*0220*/  ISETP.GE.U32.AND P0, PT, R6, UR7, PT ;  /* 0x0000000706007c0c */ /* 0x000fda000bf06070 */
[----:B------:R-:W-:-:S04]  /*0230*/  @P0 IADD3 R6, PT, PT, R6, -UR7, RZ ;  /* 0x8000000706060c10 */ /* 0x000fc8000fffe0ff */
[----:B------:R-:W-:-:S13]  /*0240*/  ISETP.GE.U32.AND P0, PT, R6, UR7, PT ;  /* 0x0000000706007c0c */ /* 0x000fda000bf06070 */
[----:B------:R-:W-:Y:S01]  /*0250*/  @P0 VIADD R6, R6, -UR7 ;  /* 0x8000000706060c36 */ /* 0x000fe20008000000 */
[----:B------:R-:W-:-:S05]  /*0260*/  @!P1 LOP3.LUT R6, RZ, UR7, RZ, 0x33, !PT ;  /* 0x00000007ff069c12 */ /* 0x000fca000f8e33ff */
[----:B------:R-:W-:Y:S01]  /*0270*/  IMAD.MOV.U32 R2, RZ, RZ, R6 ;  /* 0x000000ffff027224 */ /* 0x000fe200078e0006 */
[----:B------:R-:W-:Y:S06]  /*0280*/  BRA `(.L_x_4) ;  /* 0x0000000000107947 */ /* 0x000fec0003800000 */
.L_x_3:
[----:B------:R-:W-:-:S07]  /*0290*/  MOV R4, 0x2b0 ;  /* 0x000002b000047802 */ /* 0x000fce0000000f00 */
[----:B0-----:R-:W-:Y:S05]  /*02a0*/  CALL.REL.NOINC `($__internal_0_$__cuda_sm20_rem_u64) ;  /* 0x0000000000447944 */ /* 0x001fea0003c00000 */
[----:B------:R-:W-:Y:S02]  /*02b0*/  IMAD.MOV.U32 R2, RZ, RZ, R6 ;  /* 0x000000ffff027224 */ /* 0x000fe400078e0006 */
[----:B------:R-:W-:-:S07]  /*02c0*/  IMAD.MOV.U32 R3, RZ, RZ, R7 ;  /* 0x000000ffff037224 */ /* 0x000fce00078e0007 */
.L_x_4:
[----:B------:R-:W-:Y:S05]  /*02d0*/  BSYNC.RECONVERGENT B0 ;  /* 0x0000000000007941 */ /* 0x000fea0003800200 */
.L_x_2:
[----:B0-----:R-:W-:Y:S02]  /*02e0*/  R2UR UR12, R10 ;  /* 0x000000000a0c72ca */ /* 0x001fe400000e0000 */
[----:B------:R-:W-:Y:S02]  /*02f0*/  R2UR UR13, R11 ;  /* 0x000000000b0d72ca */ /* 0x000fe400000e0000 */
[----:B------:R-:W-:-:S04]  /*0300*/  LEA R6, P0, R2, UR10, 0x2 ;  /* 0x0000000a02067c11 */ /* 0x000fc8000f8010ff */
[----:B------:R-:W-:-:S07]  /*0310*/  LEA.HI.X R7, R2, UR11, R3, 0x2, P0 ;  /* 0x0000000b02077c11 */ /* 0x000fce00080f1403 */
[----:B------:R-:W2:Y:S01]  /*0320*/  LDG.E R7, desc[UR12][R6.64] ;  /* 0x0000000c06077981 */ /* 0x000ea2000c1e1900 */
[----:B------:R-:W-:-:S04]  /*0330*/  LEA R2, P0, R0, UR8, 0x2 ;  /* 0x0000000800027c11 */ /* 0x000fc8000f8010ff */
[C---:B------:R-:W-:Y:S02]  /*0340*/  LEA.HI.X R3, R0.reuse, UR9, R5, 0x2, P0 ;  /* 0x0000000900037c11 */ /* 0x040fe400080f1405 */
[----:B------:R-:W-:-:S04]  /*0350*/  IADD3 R0, P0, PT, R0, UR4, RZ ;  /* 0x0000000400007c10 */ /* 0x000fc8000ff1e0ff */
[----:B------:R-:W-:Y:S02]  /*0360*/  IADD3.X R5, PT, PT, RZ, R5, RZ, P0, !PT ;  /* 0x00000005ff057210 */ /* 0x000fe400007fe4ff */
[----:B------:R-:W-:-:S04]  /*0370*/  ISETP.GE.U32.AND P0, PT, R0, UR14, PT ;  /* 0x0000000e00007c0c */ /* 0x000fc8000bf06070 */
[----:B------:R-:W-:Y:S01]  /*0380*/  ISETP.GE.U32.AND.EX P0, PT, R5, UR15, PT, P0 ;  /* 0x0000000f05007c0c */ /* 0x000fe2000bf06100 */
[----:B--2---:R1:W-:-:S12]  /*0390*/  STG.E desc[UR12][R2.64], R7 ;  /* 0x0000000702007986 */ /* 0x0043d8000c10190c */
[----:B------:R-:W-:Y:S05]  /*03a0*/  @!P0 BRA `(.L_x_5) ;  /* 0xfffffffc00588947 */ /* 0x000fea000383ffff */
[----:B------:R-:W-:Y:S05]  /*03b0*/  EXIT ;  /* 0x000000000000794d */ /* 0x000fea0003800000 */
        .weak           $__internal_0_$__cuda_sm20_rem_u64
        .type           $__internal_0_$__cuda_sm20_rem_u64,@function
        .size           $__internal_0_$__cuda_sm20_rem_u64,(.L_x_9 - $__internal_0_$__cuda_sm20_rem_u64)
$__internal_0_$__cuda_sm20_rem_u64:
[----:B------:R-:W0:Y:S01]  /*03c0*/  LDCU.64 UR12, c[0x0][0x398] ;  /* 0x00007300ff0c77ac */ /* 0x000e220008000a00 */
[----:B------:R-:W1:Y:S01]  /*03d0*/  LDC.64 R2, c[0x0][0x398] ;  /* 0x0000e600ff027b82 */ /* 0x000e620000000a00 */
[----:B0-----:R-:W0:Y:S08]  /*03e0*/  I2F.U64.RP R12, UR12 ;  /* 0x0000000c000c7d12 */ /* 0x001e300008309000 */
[----:B0-----:R-:W0:Y:S02]  /*03f0*/  MUFU.RCP R12, R12 ;  /* 0x0000000c000c7308 */ /* 0x001e240000001000 */
[----:B0-----:R-:W-:-:S06]  /*0400*/  VIADD R6, R12, 0x1ffffffe ;  /* 0x1ffffffe0c067836 */ /* 0x001fcc0000000000 */
[----:B------:R-:W1:Y:S02]  /*0410*/  F2I.U64.TRUNC R6, R6 ;  /* 0x0000000600067311 */ /* 0x000e64000020d800 */
[----:B-1----:R-:W-:-:S04]  /*0420*/  IMAD.WIDE.U32 R8, R6, R2, RZ ;  /* 0x0000000206087225 */ /* 0x002fc800078e00ff */
[----:B------:R-:W-:Y:S01]  /*0430*/  IMAD R9, R6, R3, R9 ;  /* 0x0000000306097224 */ /* 0x000fe200078e0209 */
[----:B------:R-:W-:-:S03]  /*0440*/  IADD3 R13, P0, PT, RZ, -R8, RZ ;  /* 0x80000008ff0d7210 */ /* 0x000fc60007f1e0ff */
[----:B------:R-:W-:Y:S02]  /*0450*/  IMAD R9, R7, R2, R9 ;  /* 0x0000000207097224 */ /* 0x000fe400078e0209 */
[----:B------:R-:W-:-:S04]  /*0460*/  IMAD.HI.U32 R8, R6, R13, RZ ;  /* 0x0000000d06087227 */ /* 0x000fc800078e00ff */
[----:B------:R-:W-:Y:S01]  /*0470*/  IMAD.X R15, RZ, RZ, ~R9, P0 ;  /* 0x000000ffff0f7224 */ /* 0x000fe200000e0e09 */
[----:B------:R-:W-:-:S03]  /*0480*/  MOV R9, R6 ;  /* 0x0000000600097202 */ /* 0x000fc60000000f00 */
[-C--:B------:R-:W-:Y:S02]  /*0490*/  IMAD R17, R7, R15.reuse, RZ ;  /* 0x0000000f07117224 */ /* 0x080fe400078e02ff */
[----:B------:R-:W-:-:S04]  /*04a0*/  IMAD.WIDE.U32 R8, P0, R6, R15, R8 ;  /* 0x0000000f06087225 */ /* 0x000fc80007800008 */
[----:B------:R-:W-:-:S04]  /*04b0*/  IMAD.HI.U32 R15, R7, R15, RZ ;  /* 0x0000000f070f7227 */ /* 0x000fc800078e00ff */
[----:B------:R-:W-:-:S05]  /*04c0*/  IMAD.HI.U32 R8, P1, R7, R13, R8 ;  /* 0x0000000d07087227 */ /* 0x000fca0007820008 */
[----:B------:R-:W-:Y:S01]  /*04d0*/  IADD3 R9, P2, PT, R17, R8, RZ ;  /* 0x0000000811097210 */ /* 0x000fe20007f5e0ff */
[----:B------:R-:W-:-:S04]  /*04e0*/  IMAD.X R8, R15, 0x1, R7, P0 ;  /* 0x000000010f087824 */ /* 0x000fc800000e0607 */
[----:B------:R-:W-:Y:S01]  /*04f0*/  IMAD.WIDE.U32 R6, R9, R2, RZ ;  /* 0x0000000209067225 */ /* 0x000fe200078e00ff */
[----:B------:R-:W-:-:S03]  /*0500*/  IADD3.X R13, PT, PT, RZ, RZ, R8, P2, P1 ;  /* 0x000000ffff0d7210 */ /* 0x000fc600017e2408 */
[----:B------:R-:W-:Y:S01]  /*0510*/  IMAD R7, R9, R3, R7 ;  /* 0x0000000309077224 */ /* 0x000fe200078e0207 */
[----:B------:R-:W-:-:S03]  /*0520*/  IADD3 R15, P0, PT, RZ, -R6, RZ ;  /* 0x80000006ff0f7210 */ /* 0x000fc60007f1e0ff */
[----:B------:R-:W-:Y:S02]  /*0530*/  IMAD R7, R13, R2, R7 ;  /* 0x000000020d077224 */ /* 0x000fe400078e0207 */
[----:B------:R-:W-:-:S04]  /*0540*/  IMAD.HI.U32 R8, R9, R15, RZ ;  /* 0x0000000f09087227 */ /* 0x000fc800078e00ff */
[----:B------:R-:W-:Y:S02]  /*0550*/  IMAD.X R6, RZ, RZ, ~R7, P0 ;  /* 0x000000ffff067224 */ /* 0x000fe400000e0e07 */
[----:B------:R-:W-:Y:S02]  /*0560*/  IMAD.MOV.U32 R7, RZ, RZ, RZ ;  /* 0x000000ffff077224 */ /* 0x000fe400078e00ff */
[----:B------:R-:W-:-:S04]  /*0570*/  IMAD.WIDE.U32 R8, P0, R9, R6, R8 ;  /* 0x0000000609087225 */ /* 0x000fc80007800008 */
[C---:B------:R-:W-:Y:S02]  /*0580*/  IMAD R12, R13.reuse, R6, RZ ;  /* 0x000000060d0c7224 */ /* 0x040fe400078e02ff */
[----:B------:R-:W-:-:S04]  /*0590*/  IMAD.HI.U32 R9, P1, R13, R15, R8 ;  /* 0x0000000f0d097227 */ /* 0x000fc80007820008 */
[----:B------:R-:W-:Y:S01]  /*05a0*/  IMAD.HI.U32 R6, R13, R6, RZ ;  /* 0x000000060d067227 */ /* 0x000fe200078e00ff */
[----:B------:R-:W-:-:S04]  /*05b0*/  IADD3 R9, P2, PT, R12, R9, RZ ;  /* 0x000000090c097210 */ /* 0x000fc80007f5e0ff */
[----:B------:R-:W-:Y:S01]  /*05c0*/  IADD3.X R13, PT, PT, R6, R13, RZ, P0, !PT ;  /* 0x0000000d060d7210 */ /* 0x000fe200007fe4ff */
[----:B------:R-:W-:-:S03]  /*05d0*/  IMAD.HI.U32 R6, R9, R0, RZ ;  /* 0x0000000009067227 */ /* 0x000fc600078e00ff */
[----:B------:R-:W-:Y:S01]  /*05e0*/  IADD3.X R13, PT, PT, RZ, RZ, R13, P2, P1 ;  /* 0x000000ffff0d7210 */ /* 0x000fe200017e240d */
[----:B------:R-:W-:-:S04]  /*05f0*/  IMAD.WIDE.U32 R6, R9, R5, R6 ;  /* 0x0000000509067225 */ /* 0x000fc800078e0006 */
[C---:B------:R-:W-:Y:S02]  /*0600*/  IMAD R9, R13.reuse, R5, RZ ;  /* 0x000000050d097224 */ /* 0x040fe400078e02ff */
[----:B------:R-:W-:-:S04]  /*0610*/  IMAD.HI.U32 R6, P0, R13, R0, R6 ;  /* 0x000000000d067227 */ /* 0x000fc80007800006 */
[----:B------:R-:W-:Y:S01]  /*0620*/  IMAD.HI.U32 R8, R13, R5, RZ ;  /* 0x000000050d087227 */ /* 0x000fe200078e00ff */
[----:B------:R-:W-:-:S03]  /*0630*/  IADD3 R9, P1, PT, R9, R6, RZ ;  /* 0x0000000609097210 */ /* 0x000fc60007f3e0ff */
[----:B------:R-:W-:Y:S02]  /*0640*/  IMAD.X R8, RZ, RZ, R8, P0 ;  /* 0x000000ffff087224 */ /* 0x000fe400000e0608 */
[----:B------:R-:W-:-:S03]  /*0650*/  IMAD.WIDE.U32 R6, R9, R2, RZ ;  /* 0x0000000209067225 */ /* 0x000fc600078e00ff */
[----:B------:R-:W-:Y:S01]  /*0660*/  IADD3.X R13, PT, PT, RZ, R8, RZ, P1, !PT ;  /* 0x00000008ff0d7210 */ /* 0x000fe20000ffe4ff */
[----:B------:R-:W-:Y:S01]  /*0670*/  IMAD R9, R9, R3, R7 ;  /* 0x0000000309097224 */ /* 0x000fe200078e0207 */
[----:B------:R-:W-:-:S03]  /*0680*/  IADD3 R7, P1, PT, -R6, R0, RZ ;  /* 0x0000000006077210 */ /* 0x000fc60007f3e1ff */
[-C--:B------:R-:W-:Y:S01]  /*0690*/  IMAD R6, R13, R2.reuse, R9 ;  /* 0x000000020d067224 */ /* 0x080fe200078e0209 */
[----:B------:R-:W-:-:S03]  /*06a0*/  ISETP.GE.U32.AND P0, PT, R7, R2, PT ;  /* 0x000000020700720c */ /* 0x000fc60003f06070 */
[----:B------:R-:W-:Y:S01]  /*06b0*/  IMAD.X R6, R5, 0x1, ~R6, P1 ;  /* 0x0000000105067824 */ /* 0x000fe200008e0e06 */
[----:B------:R-:W-:-:S04]  /*06c0*/  IADD3 R9, P1, PT, R7, -R2, RZ ;  /* 0x8000000207097210 */ /* 0x000fc80007f3e0ff */
[C---:B------:R-:W-:Y:S01]  /*06d0*/  ISETP.GE.U32.AND.EX P0, PT, R6.reuse, R3, PT, P0 ;  /* 0x000000030600720c */ /* 0x040fe20003f06100 */
[----:B------:R-:W-:Y:S01]  /*06e0*/  IMAD.X R8, R6, 0x1, ~R3, P1 ;  /* 0x0000000106087824 */ /* 0x000fe200008e0e03 */
[----:B------:R-:W-:Y:S02]  /*06f0*/  ISETP.NE.U32.AND P1, PT, R2, RZ, PT ;  /* 0x000000ff0200720c */ /* 0x000fe40003f25070 */
[----:B------:R-:W-:Y:S02]  /*0700*/  SEL R9, R9, R7, P0 ;  /* 0x0000000709097207 */ /* 0x000fe40000000000 */
[----:B------:R-:W-:Y:S02]  /*0710*/  SEL R8, R8, R6, P0 ;  /* 0x0000000608087207 */ /* 0x000fe40000000000 */
[CC--:B------:R-:W-:Y:S02]  /*0720*/  ISETP.GE.U32.AND P0, PT, R9.reuse, R2.reuse, PT ;  /* 0x000000020900720c */ /* 0x0c0fe40003f06070 */
[----:B------:R-:W-:Y:S01]  /*0730*/  IADD3 R6, P2, PT, R9, -R2, RZ ;  /* 0x8000000209067210 */ /* 0x000fe20007f5e0ff */
[----:B------:R-:W-:Y:S01]  /*0740*/  IMAD.MOV.U32 R2, RZ, RZ, R4 ;  /* 0x000000ffff027224 */ /* 0x000fe200078e0004 */
[----:B------:R-:W-:-:S02]  /*0750*/  ISETP.GE.U32.AND.EX P0, PT, R8, R3, PT, P0 ;  /* 0x000000030800720c */ /* 0x000fc40003f06100 */
[----:B------:R-:W-:Y:S02]  /*0760*/  IADD3.X R7, PT, PT, R8, ~R3, RZ, P2, !PT ;  /* 0x8000000308077210 */ /* 0x000fe400017fe4ff */
[----:B------:R-:W-:Y:S01]  /*0770*/  ISETP.NE.AND.EX P1, PT, R3, RZ, PT, P1 ;  /* 0x000000ff0300720c */ /* 0x000fe20003f25310 */
[----:B------:R-:W-:Y:S01]  /*0780*/  HFMA2 R3, -RZ, RZ, 0, 0 ;  /* 0x00000000ff037431 */ /* 0x000fe200000001ff */
[----:B------:R-:W-:Y:S02]  /*0790*/  SEL R6, R6, R9, P0 ;  /* 0x0000000906067207 */ /* 0x000fe40000000000 */
[----:B------:R-:W-:Y:S02]  /*07a0*/  SEL R7, R7, R8, P0 ;  /* 0x0000000807077207 */ /* 0x000fe40000000000 */
[----:B------:R-:W-:Y:S02]  /*07b0*/  SEL R6, R6, 0xffffffff, P1 ;  /* 0xffffffff06067807 */ /* 0x000fe40000800000 */
[----:B------:R-:W-:Y:S01]  /*07c0*/  SEL R7, R7, 0xffffffff, P1 ;  /* 0xffffffff07077807 */ /* 0x000fe20000800000 */
[----:B------:R-:W-:Y:S06]  /*07d0*/  RET.REL.NODEC R2 `(_Z10reset_dataPiPKimm) ;  /* 0xfffffff802087950 */ /* 0x000fec0003c3ffff */
.L_x_6:
        /* <DEDUP_REMOVED lines=10> */
.L_x_9:


//--------------------- .text._Z13prefetch_dataPKim --------------------------
	.section	.text._Z13prefetch_dataPKim,"ax",@progbits
	.align	128
        .global         _Z13prefetch_dataPKim
        .type           _Z13prefetch_dataPKim,@function
        .size           _Z13prefetch_dataPKim,(.L_x_12 - _Z13prefetch_dataPKim)
        .other          _Z13prefetch_dataPKim,@"STO_CUDA_ENTRY STV_DEFAULT"
_Z13prefetch_dataPKim:
.text._Z13prefetch_dataPKim:
[----:B------:R-:W-:Y:S01]  /*0000*/  LDC R1, c[0x0][0x37c] ;  /* 0x0000df00ff017b82 */ /* 0x000fe20000000800 */
[----:B------:R-:W0:Y:S01]  /*0010*/  S2R R0, SR_CTAID.X ;  /* 0x0000000000007919 */ /* 0x000e220000002500 */
[----:B------:R-:W1:Y:S06]  /*0020*/  LDCU UR6, c[0x0][0x360] ;  /* 0x00006c00ff0677ac */ /* 0x000e6c0008000800 */
[----:B------:R-:W1:Y:S01]  /*0030*/  LDC R4, c[0x0][0x370] ;  /* 0x0000dc00ff047b82 */ /* 0x000e620000000800 */
[----:B------:R-:W0:Y:S01]  /*0040*/  S2R R3, SR_TID.X ;  /* 0x0000000000037919 */ /* 0x000e220000002100 */
[----:B------:R-:W2:Y:S02]  /*0050*/  LDCU.64 UR4, c[0x0][0x388] ;  /* 0x00007100ff0477ac */ /* 0x000ea40008000a00 */
[----:B--2---:R-:W-:-:S02]  /*0060*/  USHF.L.U64.HI UR5, UR4, 0x2, UR5 ;  /* 0x0000000204057899 */ /* 0x004fc40008010205 */
[----:B------:R-:W-:Y:S01]  /*0070*/  USHF.L.U32 UR4, UR4, 0x2, URZ ;  /* 0x0000000204047899 */ /* 0x000fe200080006ff */
[----:B-1----:R-:W-:-:S03]  /*0080*/  IMAD R4, R4, UR6, RZ ;  /* 0x0000000604047c24 */ /* 0x002fc6000f8e02ff */
[----:B------:R-:W-:Y:S02]  /*0090*/  IMAD.U32 R2, RZ, RZ, UR5 ;  /* 0x00000005ff027e24 */ /* 0x000fe4000f8e00ff */
[----:B0-----:R-:W-:-:S04]  /*00a0*/  IMAD R0, R0, UR6, R3 ;  /* 0x0000000600007c24 */ /* 0x001fc8000f8e0203 */
[----:B------:R-:W-:-:S05]  /*00b0*/  IMAD.SHL.U32 R0, R0, 0x80, RZ ;  /* 0x0000008000007824 */ /* 0x000fca00078e00ff */
[----:B------:R-:W-:-:S04]  /*00c0*/  ISETP.LT.U32.AND P0, PT, R0, UR4, PT ;  /* 0x0000000400007c0c */ /* 0x000fc8000bf01070 */
[----:B------:R-:W-:-:S13]  /*00d0*/  ISETP.GT.U32.AND.EX P0, PT, R2, RZ, PT, P0 ;  /* 0x000000ff0200720c */ /* 0x000fda0003f04100 */
[----:B------:R-:W-:Y:S05]  /*00e0*/  @!P0 EXIT ;  /* 0x000000000000894d */ /* 0x000fea0003800000 */
[----:B------:R-:W-:Y:S01]  /*00f0*/  IMAD.MOV.U32 R5, RZ, RZ, RZ ;  /* 0x000000ffff057224 */ /* 0x000fe200078e00ff */
[----:B------:R-:W0:Y:S06]  /*0100*/  LDCU.64 UR6, c[0x0][0x380] ;  /* 0x00007000ff0677ac */ /* 0x000e2c0008000a00 */
.L_x_7:
[----:B0-----:R-:W-:Y:S02]  /*0110*/  IADD3 R2, P0, PT, R0, UR6, RZ ;  /* 0x0000000600027c10 */ /* 0x001fe4000ff1e0ff */
[----:B------:R-:W-:Y:S02]  /*0120*/  LEA R0, P1, R4, R0, 0x7 ;  /* 0x0000000004007211 */ /* 0x000fe400078238ff */
[----:B------:R-:W-:Y:S02]  /*0130*/  IADD3.X R3, PT, PT, R5, UR7, RZ, P0, !PT ;  /* 0x0000000705037c10 */ /* 0x000fe400087fe4ff */
[----:B------:R-:W-:Y:S01]  /*0140*/  ISETP.GE.U32.AND P0, PT, R0, UR4, PT ;  /* 0x0000000400007c0c */ /* 0x000fe2000bf06070 */
[----:B------:R-:W-:Y:S02]  /*0150*/  IMAD.X R5, RZ, RZ, R5, P1 ;  /* 0x000000ffff057224 */ /* 0x000fe400008e0605 */
[----:B------:R1:W-:Y:S03]  /*0160*/  CCTL.E.PF2 [R2] ;  /* 0x000000000200798f */ /* 0x0003e60000800100 */
[----:B------:R-:W-:-:S13]  /*0170*/  ISETP.GE.U32.AND.EX P0, PT, R5, UR5, PT, P0 ;  /* 0x0000000505007c0c */ /* 0x000fda000bf06100 */
[----:B-1----:R-:W-:Y:S05]  /*0180*/  @!P0 BRA `(.L_x_7) ;  /* 0xfffffffc00e08947 */ /* 0x002fea000383ffff */
[----:B------:R-:W-:Y:S05]  /*0190*/  EXIT ;  /* 0x000000000000794d */ /* 0x000fea0003800000 */
.L_x_8:
        /* <DEDUP_REMOVED lines=14> */
.L_x_12:


//--------------------- .nv.global.init           --------------------------
	.section	.nv.global.init,"aw",@progbits
.nv.global.init:
	.type		$str,@object
	.size		$str,(.L_0 - $str)
$str:
        /*0000*/ 	.byte	0x25, 0x66, 0x0a, 0x00
.L_0:


//--------------------- .nv.shared.reserved.0     --------------------------
	.section	.nv.shared.reserved.0,"aw",@nobits
	.weak		__nv_reservedSMEM_offset_0_alias
	.size		__nv_reservedSMEM_offset_0_alias, 0, 64
	.other		__nv_reservedSMEM_offset_0_alias,@"STO_CUDA_RESERVED_SHARED STV_DEFAULT"
__nv_reservedSMEM_offset_0_alias:
	.zero		0
	.zero		64


//--------------------- .nv.constant0._Z1av       --------------------------
	.section	.nv.constant0._Z1av,"a",@progbits
	.sectionflags	@""
	.align	4
.nv.constant0._Z1av:
	.zero		896


//--------------------- .nv.constant0._Z10reset_dataPiPKimm --------------------------
	.section	.nv.constant0._Z10reset_dataPiPKimm,"a",@progbits
	.sectionflags	@""
	.align	4
.nv.constant0._Z10reset_dataPiPKimm:
	.zero		928


//--------------------- .nv.constant0._Z13prefetch_dataPKim --------------------------
	.section	.nv.constant0._Z13prefetch_dataPKim,"a",@progbits
	.sectionflags	@""
	.align	4
.nv.constant0._Z13prefetch_dataPKim:
	.zero		912


//--------------------- SYMBOLS --------------------------

	.type		.nv.reservedSmem.offset0,@object
	.size		.nv.reservedSmem.offset0,0x4
	.type		vprintf,@function
